	.headerflags	@"EF_CUDA_TEXMODE_UNIFIED EF_CUDA_64BIT_ADDRESS EF_CUDA_SM86 EF_CUDA_VIRTUAL_SM(EF_CUDA_SM86)"
	.elftype	@"ET_EXEC"


//--------------------- .nv.info                  --------------------------
	.section	.nv.info,"",@"SHT_CUDA_INFO"
	.align	4


	//----- nvinfo : EIATTR_REGCOUNT
	.align		4
        /*0000*/ 	.byte	0x04, 0x2f
        /*0002*/ 	.short	(.L_1 - .L_0)
	.align		4
.L_0:
        /*0004*/ 	.word	index@(triton_)
        /*0008*/ 	.word	0x00000010


	//----- nvinfo : EIATTR_MAX_STACK_SIZE
	.align		4
.L_1:
        /*000c*/ 	.byte	0x04, 0x23
        /*000e*/ 	.short	(.L_3 - .L_2)
	.align		4
.L_2:
        /*0010*/ 	.word	index@(triton_)
        /*0014*/ 	.word	0x00000000


	//----- nvinfo : EIATTR_MIN_STACK_SIZE
	.align		4
.L_3:
        /*0018*/ 	.byte	0x04, 0x12
        /*001a*/ 	.short	(.L_5 - .L_4)
	.align		4
.L_4:
        /*001c*/ 	.word	index@(triton_)
        /*0020*/ 	.word	0x00000000


	//----- nvinfo : EIATTR_FRAME_SIZE
	.align		4
.L_5:
        /*0024*/ 	.byte	0x04, 0x11
        /*0026*/ 	.short	(.L_7 - .L_6)
	.align		4
.L_6:
        /*0028*/ 	.word	index@(triton_)
        /*002c*/ 	.word	0x00000000
.L_7:


//--------------------- .nv.info.triton_          --------------------------
	.section	.nv.info.triton_,"",@"SHT_CUDA_INFO"
	.align	4


	//----- nvinfo : EIATTR_CUDA_API_VERSION
	.align		4
        /*0000*/ 	.byte	0x04, 0x37
        /*0002*/ 	.short	(.L_9 - .L_8)
.L_8:
        /*0004*/ 	.word	0x0000007b


	//----- nvinfo : EIATTR_SW2861232_WAR
	.align		4
.L_9:
        /*0008*/ 	.byte	0x01, 0x35
	.zero		2


	//----- nvinfo : EIATTR_PARAM_CBANK
	.align		4
        /*000c*/ 	.byte	0x04, 0x0a
        /*000e*/ 	.short	(.L_11 - .L_10)
	.align		4
.L_10:
        /*0010*/ 	.word	index@(.nv.constant0.triton_)
        /*0014*/ 	.short	0x0160
        /*0016*/ 	.short	0x0014


	//----- nvinfo : EIATTR_CBANK_PARAM_SIZE
	.align		4
.L_11:
        /*0018*/ 	.byte	0x03, 0x19
        /*001a*/ 	.short	0x0014


	//----- nvinfo : EIATTR_KPARAM_INFO
	.align		4
        /*001c*/ 	.byte	0x04, 0x17
        /*001e*/ 	.short	(.L_13 - .L_12)
.L_12:
        /*0020*/ 	.word	0x00000000
        /*0024*/ 	.short	0x0002
        /*0026*/ 	.short	0x0010
        /*0028*/ 	.byte	0x00, 0xf0, 0x11, 0x00


	//----- nvinfo : EIATTR_KPARAM_INFO
	.align		4
.L_13:
        /*002c*/ 	.byte	0x04, 0x17
        /*002e*/ 	.short	(.L_15 - .L_14)
.L_14:
        /*0030*/ 	.word	0x00000000
        /*0034*/ 	.short	0x0001
        /*0036*/ 	.short	0x0008
        /*0038*/ 	.byte	0x00, 0xf0, 0x21, 0x00


	//----- nvinfo : EIATTR_KPARAM_INFO
	.align		4
.L_15:
        /*003c*/ 	.byte	0x04, 0x17
        /*003e*/ 	.short	(.L_17 - .L_16)
.L_16:
        /*0040*/ 	.word	0x00000000
        /*0044*/ 	.short	0x0000
        /*0046*/ 	.short	0x0000
        /*0048*/ 	.byte	0x00, 0xf0, 0x21, 0x00


	//----- nvinfo : EIATTR_MAXREG_COUNT
	.align		4
.L_17:
        /*004c*/ 	.byte	0x03, 0x1b
        /*004e*/ 	.short	0x00ff


	//----- nvinfo : EIATTR_EXIT_INSTR_OFFSETS
	.align		4
        /*0050*/ 	.byte	0x04, 0x1c
        /*0052*/ 	.short	(.L_19 - .L_18)


	//   ....[0]....
.L_18:
        /*0054*/ 	.word	0x000001c0


	//   ....[1]....
        /*0058*/ 	.word	0x00000260


	//----- nvinfo : EIATTR_MAX_THREADS
	.align		4
.L_19:
        /*005c*/ 	.byte	0x04, 0x05
        /*005e*/ 	.short	(.L_21 - .L_20)
.L_20:
        /*0060*/ 	.word	0x00000080
        /*0064*/ 	.word	0x00000001
        /*0068*/ 	.word	0x00000001
.L_21:


//--------------------- .nv.rel.action            --------------------------
	.section	.nv.rel.action,"",@"SHT_CUDA_RELOCINFO"
	.align	8
	.sectionentsize	8
        /*0000*/ 	.byte	0x73, 0x00, 0x00, 0x00, 0x00, 0x00, 0x00, 0x00, 0x00, 0x00, 0x00, 0x11, 0x25, 0x00, 0x05, 0x36


//--------------------- .nv.constant0.triton_     --------------------------
	.section	.nv.constant0.triton_,"a",@progbits
	.align	4
.nv.constant0.triton_:
	.zero		372


//--------------------- .text.triton_             --------------------------
	.section	.text.triton_,"ax",@progbits
	.sectionflags	@"SHF_BARRIERS=1"
	.sectioninfo	@"SHI_REGISTERS=16"
	.align	128
        .global         triton_
        .type           triton_,@function
        .size           triton_,(.L_x_1 - triton_)
        .other          triton_,@"STO_CUDA_ENTRY STV_DEFAULT"
triton_:
.text.triton_:
[----:B------:R-:W-:-:S02]  /*0000*/  IMAD.MOV.U32 R1, RZ, RZ, c[0x0][0x28] ;  /* 0x00000a00ff017624 */ /* 0x000fc400078e00ff */
[----:B------:R-:W0:Y:S01]  /*0010*/  S2R R4, SR_TID.X ;  /* 0x0000000000047919 */ /* 0x000e220000002100 */
[----:B------:R-:W-:Y:S01]  /*0020*/  IMAD.MOV.U32 R13, RZ, RZ, 0x4 ;  /* 0x00000004ff0d7424 */ /* 0x000fe200078e00ff */
[----:B------:R-:W-:Y:S01]  /*0030*/  CS2R R8, SRZ ;  /* 0x0000000000087805 */ /* 0x000fe2000001ff00 */
[----:B------:R-:W-:Y:S01]  /*0040*/  ULDC.64 UR4, c[0x0][0x118] ;  /* 0x0000460000047ab9 */ /* 0x000fe20000000a00 */
[----:B------:R-:W1:Y:S01]  /*0050*/  S2R R5, SR_CTAID.X ;  /* 0x0000000000057919 */ /* 0x000e620000002500 */
[----:B0-----:R-:W-:-:S05]  /*0060*/  IMAD.SHL.U32 R0, R4, 0x2, RZ ;  /* 0x0000000204007824 */ /* 0x001fca00078e00ff */
[----:B------:R-:W-:-:S04]  /*0070*/  LOP3.LUT R0, R0, 0xfe, RZ, 0xc0, !PT ;  /* 0x000000fe00007812 */ /* 0x000fc800078ec0ff */
[----:B-1----:R-:W-:-:S04]  /*0080*/  PRMT R0, R0, 0x6540, R5 ;  /* 0x0000654000007816 */ /* 0x002fc80000000005 */
[C---:B------:R-:W-:Y:S01]  /*0090*/  ISETP.GE.AND P0, PT, R0.reuse, c[0x0][0x170], PT ;  /* 0x00005c0000007a0c */ /* 0x040fe20003f06270 */
[----:B------:R-:W-:-:S12]  /*00a0*/  IMAD.WIDE R2, R0, R13, c[0x0][0x160] ;  /* 0x0000580000027625 */ /* 0x000fd800078e020d */
[----:B------:R0:W2:Y:S01]  /*00b0*/  @!P0 LDG.E.64 R8, [R2.64] ;  /* 0x0000000402088981 */ /* 0x0000a2000c1e1b00 */
[----:B------:R-:W-:-:S04]  /*00c0*/  LOP3.LUT R0, R4, 0x7f, RZ, 0xc0, !PT ;  /* 0x0000007f04007812 */ /* 0x000fc800078ec0ff */
[----:B------:R-:W-:-:S04]  /*00d0*/  PRMT R4, R0, 0x6540, R5 ;  /* 0x0000654000047816 */ /* 0x000fc80000000005 */
[----:B------:R-:W-:Y:S02]  /*00e0*/  SHF.R.S32.HI R5, RZ, 0x1f, R4 ;  /* 0x0000001fff057819 */ /* 0x000fe40000011404 */
[----:B------:R-:W-:Y:S02]  /*00f0*/  ISETP.GE.AND P0, PT, R4, c[0x0][0x170], PT ;  /* 0x00005c0004007a0c */ /* 0x000fe40003f06270 */
[----:B------:R-:W-:-:S04]  /*0100*/  LEA.HI R5, R5, R4, RZ, 0x7 ;  /* 0x0000000405057211 */ /* 0x000fc800078f38ff */
[----:B------:R-:W-:Y:S02]  /*0110*/  LOP3.LUT R7, R5, 0xffffff80, RZ, 0xc0, !PT ;  /* 0xffffff8005077812 */ /* 0x000fe400078ec0ff */
[----:B------:R-:W-:-:S03]  /*0120*/  SHF.R.S32.HI R5, RZ, 0x7, R5 ;  /* 0x00000007ff057819 */ /* 0x000fc60000011405 */
[C---:B------:R-:W-:Y:S01]  /*0130*/  IMAD.IADD R6, R4.reuse, 0x1, -R7 ;  /* 0x0000000104067824 */ /* 0x040fe200078e0a07 */
[----:B------:R-:W-:-:S03]  /*0140*/  LOP3.LUT R4, R4, 0x80, RZ, 0xfc, !PT ;  /* 0x0000008004047812 */ /* 0x000fc600078efcff */
[----:B0-----:R-:W-:Y:S01]  /*0150*/  IMAD R2, R5, 0x750, R6 ;  /* 0x0000075005027824 */ /* 0x001fe200078e0206 */
[----:B------:R-:W-:-:S03]  /*0160*/  ISETP.GE.AND P1, PT, R4, c[0x0][0x170], PT ;  /* 0x00005c0004007a0c */ /* 0x000fc60003f26270 */
[----:B------:R-:W-:Y:S01]  /*0170*/  IMAD.WIDE R2, R2, R13, c[0x0][0x168] ;  /* 0x00005a0002027625 */ /* 0x000fe200078e020d */
[----:B--2---:R-:W-:Y:S04]  /*0180*/  STS.64 [R0.X8], R8 ;  /* 0x0000000800007388 */ /* 0x004fe80000008a00 */
[----:B------:R-:W-:Y:S06]  /*0190*/  BAR.SYNC 0x0 ;  /* 0x0000000000007b1d */ /* 0x000fec0000000000 */
[----:B------:R-:W0:Y:S04]  /*01a0*/  LDS R11, [R0.X4] ;  /* 0x00000000000b7984 */ /* 0x000e280000004800 */
[----:B0-----:R0:W-:Y:S01]  /*01b0*/  @!P0 STG.E [R2.64], R11 ;  /* 0x0000000b02008986 */ /* 0x0011e2000c101904 */
[----:B------:R-:W-:Y:S05]  /*01c0*/  @P1 EXIT ;  /* 0x000000000000194d */ /* 0x000fea0003800000 */
[----:B------:R-:W1:Y:S01]  /*01d0*/  LDS R7, [R0.X4+0x200] ;  /* 0x0002000000077984 */ /* 0x000e620000004800 */
[----:B0-----:R-:W-:-:S04]  /*01e0*/  SHF.R.S32.HI R3, RZ, 0x1f, R4 ;  /* 0x0000001fff037819 */ /* 0x001fc80000011404 */
[----:B------:R-:W-:-:S04]  /*01f0*/  LEA.HI R3, R3, R4, RZ, 0x7 ;  /* 0x0000000403037211 */ /* 0x000fc800078f38ff */
[----:B------:R-:W-:Y:S02]  /*0200*/  LOP3.LUT R5, R3, 0xffffff80, RZ, 0xc0, !PT ;  /* 0xffffff8003057812 */ /* 0x000fe400078ec0ff */
[----:B------:R-:W-:-:S03]  /*0210*/  SHF.R.S32.HI R3, RZ, 0x7, R3 ;  /* 0x00000007ff037819 */ /* 0x000fc60000011403 */
[----:B------:R-:W-:-:S04]  /*0220*/  IMAD.IADD R4, R4, 0x1, -R5 ;  /* 0x0000000104047824 */ /* 0x000fc800078e0a05 */
[----:B------:R-:W-:-:S04]  /*0230*/  IMAD R3, R3, 0x750, R4 ;  /* 0x0000075003037824 */ /* 0x000fc800078e0204 */
[----:B------:R-:W-:-:S05]  /*0240*/  IMAD.WIDE R2, R3, R13, c[0x0][0x168] ;  /* 0x00005a0003027625 */ /* 0x000fca00078e020d */
[----:B-1----:R-:W-:Y:S01]  /*0250*/  STG.E [R2.64], R7 ;  /* 0x0000000702007986 */ /* 0x002fe2000c101904 */
[----:B------:R-:W-:Y:S05]  /*0260*/  EXIT ;  /* 0x000000000000794d */ /* 0x000fea0003800000 */
.L_x_0:
[----:B------:R-:W-:-:S00]  /*0270*/  BRA `(.L_x_0) ;  /* 0xfffffff000007947 */ /* 0x000fc0000383ffff */
[----:B------:R-:W-:-:S00]  /*0280*/  NOP ;  /* 0x0000000000007918 */ /* 0x000fc00000000000 */
[----:B------:R-:W-:-:S00]  /*0290*/  NOP ;  /* 0x0000000000007918 */ /* 0x000fc00000000000 */
[----:B------:R-:W-:-:S00]  /*02a0*/  NOP ;  /* 0x0000000000007918 */ /* 0x000fc00000000000 */
[----:B------:R-:W-:-:S00]  /*02b0*/  NOP ;  /* 0x0000000000007918 */ /* 0x000fc00000000000 */
[----:B------:R-:W-:-:S00]  /*02c0*/  NOP ;  /* 0x0000000000007918 */ /* 0x000fc00000000000 */
[----:B------:R-:W-:-:S00]  /*02d0*/  NOP ;  /* 0x0000000000007918 */ /* 0x000fc00000000000 */
[----:B------:R-:W-:-:S00]  /*02e0*/  NOP ;  /* 0x0000000000007918 */ /* 0x000fc00000000000 */
[----:B------:R-:W-:-:S00]  /*02f0*/  NOP ;  /* 0x0000000000007918 */ /* 0x000fc00000000000 */
.L_x_1:


//--------------------- .nv.shared.triton_        --------------------------
	.section	.nv.shared.triton_,"aw",@nobits
	.align	16
